	.headerflags	@"EF_CUDA_TEXMODE_UNIFIED EF_CUDA_64BIT_ADDRESS EF_CUDA_SM80 EF_CUDA_VIRTUAL_SM(EF_CUDA_SM80)"
	.elftype	@"ET_EXEC"


//--------------------- .nv.info                  --------------------------
	.section	.nv.info,"",@"SHT_CUDA_INFO"
	.align	4


	//----- nvinfo : EIATTR_REGCOUNT
	.align		4
        /*0000*/ 	.byte	0x04, 0x2f
        /*0002*/ 	.short	(.L_1 - .L_0)
	.align		4
.L_0:
        /*0004*/ 	.word	index@(candidate1)
        /*0008*/ 	.word	0x00000080


	//----- nvinfo : EIATTR_MAX_STACK_SIZE
	.align		4
.L_1:
        /*000c*/ 	.byte	0x04, 0x23
        /*000e*/ 	.short	(.L_3 - .L_2)
	.align		4
.L_2:
        /*0010*/ 	.word	index@(candidate1)
        /*0014*/ 	.word	0x00000000


	//----- nvinfo : EIATTR_MIN_STACK_SIZE
	.align		4
.L_3:
        /*0018*/ 	.byte	0x04, 0x12
        /*001a*/ 	.short	(.L_5 - .L_4)
	.align		4
.L_4:
        /*001c*/ 	.word	index@(candidate1)
        /*0020*/ 	.word	0x00000000


	//----- nvinfo : EIATTR_FRAME_SIZE
	.align		4
.L_5:
        /*0024*/ 	.byte	0x04, 0x11
        /*0026*/ 	.short	(.L_7 - .L_6)
	.align		4
.L_6:
        /*0028*/ 	.word	index@(candidate1)
        /*002c*/ 	.word	0x00000000
.L_7:


//--------------------- .nv.info.candidate1       --------------------------
	.section	.nv.info.candidate1,"",@"SHT_CUDA_INFO"
	.align	4


	//----- nvinfo : EIATTR_CUDA_API_VERSION
	.align		4
        /*0000*/ 	.byte	0x04, 0x37
        /*0002*/ 	.short	(.L_9 - .L_8)
.L_8:
        /*0004*/ 	.word	0x00000075


	//----- nvinfo : EIATTR_SW2861232_WAR
	.align		4
.L_9:
        /*0008*/ 	.byte	0x01, 0x35
	.zero		2


	//----- nvinfo : EIATTR_PARAM_CBANK
	.align		4
        /*000c*/ 	.byte	0x04, 0x0a
        /*000e*/ 	.short	(.L_11 - .L_10)
	.align		4
.L_10:
        /*0010*/ 	.word	index@(.nv.constant0.candidate1)
        /*0014*/ 	.short	0x0160
        /*0016*/ 	.short	0x0018


	//----- nvinfo : EIATTR_CBANK_PARAM_SIZE
	.align		4
.L_11:
        /*0018*/ 	.byte	0x03, 0x19
        /*001a*/ 	.short	0x0018


	//----- nvinfo : EIATTR_KPARAM_INFO
	.align		4
        /*001c*/ 	.byte	0x04, 0x17
        /*001e*/ 	.short	(.L_13 - .L_12)
.L_12:
        /*0020*/ 	.word	0x00000000
        /*0024*/ 	.short	0x0002
        /*0026*/ 	.short	0x0010
        /*0028*/ 	.byte	0x00, 0xf0, 0x21, 0x00


	//----- nvinfo : EIATTR_KPARAM_INFO
	.align		4
.L_13:
        /*002c*/ 	.byte	0x04, 0x17
        /*002e*/ 	.short	(.L_15 - .L_14)
.L_14:
        /*0030*/ 	.word	0x00000000
        /*0034*/ 	.short	0x0001
        /*0036*/ 	.short	0x0008
        /*0038*/ 	.byte	0x00, 0xf0, 0x21, 0x00


	//----- nvinfo : EIATTR_KPARAM_INFO
	.align		4
.L_15:
        /*003c*/ 	.byte	0x04, 0x17
        /*003e*/ 	.short	(.L_17 - .L_16)
.L_16:
        /*0040*/ 	.word	0x00000000
        /*0044*/ 	.short	0x0000
        /*0046*/ 	.short	0x0000
        /*0048*/ 	.byte	0x00, 0xf0, 0x21, 0x00


	//----- nvinfo : EIATTR_MAXREG_COUNT
	.align		4
.L_17:
        /*004c*/ 	.byte	0x03, 0x1b
        /*004e*/ 	.short	0x00ff


	//----- nvinfo : EIATTR_EXIT_INSTR_OFFSETS
	.align		4
        /*0050*/ 	.byte	0x04, 0x1c
        /*0052*/ 	.short	(.L_19 - .L_18)


	//   ....[0]....
.L_18:
        /*0054*/ 	.word	0x00001440


	//----- nvinfo : EIATTR_MAX_THREADS
	.align		4
.L_19:
        /*0058*/ 	.byte	0x04, 0x05
        /*005a*/ 	.short	(.L_21 - .L_20)
.L_20:
        /*005c*/ 	.word	0x000000e0
        /*0060*/ 	.word	0x00000001
        /*0064*/ 	.word	0x00000001
.L_21:


//--------------------- .nv.rel.action            --------------------------
	.section	.nv.rel.action,"",@"SHT_CUDA_RELOCINFO"
	.align	8
	.sectionentsize	8
        /*0000*/ 	.byte	0x4b, 0x00, 0x00, 0x00, 0x00, 0x00, 0x00, 0x00, 0x00, 0x02, 0x02, 0x08, 0x10, 0x0a, 0x2f, 0x22
        /* <DEDUP_REMOVED lines=13> */


//--------------------- .nv.constant0.candidate1  --------------------------
	.section	.nv.constant0.candidate1,"a",@progbits
	.align	4
.nv.constant0.candidate1:
	.zero		376


//--------------------- .text.candidate1          --------------------------
	.section	.text.candidate1,"ax",@progbits
	.sectionflags	@"SHF_BARRIERS=1"
	.sectioninfo	@"SHI_REGISTERS=128"
	.align	128
        .global         candidate1
        .type           candidate1,@function
        .size           candidate1,(.L_x_3 - candidate1)
        .other          candidate1,@"STO_CUDA_ENTRY STV_DEFAULT"
candidate1:
.text.candidate1:
[----:B------:R-:W-:-:S02]  /*0000*/  MOV R1, c[0x0][0x28] ;  /* 0x00000a0000017a02 */ /* 0x000fc40000000f00 */
[----:B------:R-:W0:Y:S01]  /*0010*/  S2R R3, SR_TID.X ;  /* 0x0000000000037919 */ /* 0x000e220000002100 */
[----:B------:R-:W-:Y:S01]  /*0020*/  HFMA2.MMA R2, -RZ, RZ, 0, 0 ;  /* 0x00000000ff027435 */ /* 0x000fe200000001ff */
[----:B------:R-:W-:Y:S01]  /*0030*/  MOV R0, RZ ;  /* 0x000000ff00007202 */ /* 0x000fe20000000f00 */
        /* <DEDUP_REMOVED lines=21> */
[----:B0-----:R-:W-:Y:S01]  /*0190*/  IMAD.HI R10, R3, -0x6db6db6d, R2 ;  /* 0x92492493030a7827 */ /* 0x001fe200078e0202 */
[----:B------:R-:W-:Y:S01]  /*01a0*/  HFMA2.MMA R55, -RZ, RZ, 0, 0 ;  /* 0x00000000ff377435 */ /* 0x000fe200000001ff */
[----:B------:R-:W-:Y:S01]  /*01b0*/  MOV R53, RZ ;  /* 0x000000ff00357202 */ /* 0x000fe20000000f00 */
[----:B------:R-:W-:Y:S01]  /*01c0*/  HFMA2.MMA R59, -RZ, RZ, 0, 0 ;  /* 0x00000000ff3b7435 */ /* 0x000fe200000001ff */
[----:B------:R-:W-:Y:S01]  /*01d0*/  MOV R57, RZ ;  /* 0x000000ff00397202 */ /* 0x000fe20000000f00 */
[----:B------:R-:W-:Y:S01]  /*01e0*/  HFMA2.MMA R63, -RZ, RZ, 0, 0 ;  /* 0x00000000ff3f7435 */ /* 0x000fe200000001ff */
[----:B------:R-:W-:Y:S01]  /*01f0*/  SHF.R.U32.HI R5, RZ, 0x1f, R10 ;  /* 0x0000001fff057819 */ /* 0x000fe2000001160a */
[----:B------:R-:W-:Y:S01]  /*0200*/  HFMA2.MMA R67, -RZ, RZ, 0, 0 ;  /* 0x00000000ff437435 */ /* 0x000fe200000001ff */
[----:B------:R-:W-:Y:S01]  /*0210*/  MOV R61, RZ ;  /* 0x000000ff003d7202 */ /* 0x000fe20000000f00 */
[----:B------:R-:W-:Y:S01]  /*0220*/  HFMA2.MMA R71, -RZ, RZ, 0, 0 ;  /* 0x00000000ff477435 */ /* 0x000fe200000001ff */
[----:B------:R-:W-:Y:S01]  /*0230*/  LEA.HI.SX32 R10, R10, R5, 0x1c ;  /* 0x000000050a0a7211 */ /* 0x000fe200078fe2ff */
        /* <DEDUP_REMOVED lines=24> */
[----:B------:R-:W-:Y:S01]  /*03c0*/  IMAD R12, R10, -0x1c, R3 ;  /* 0xffffffe40a0c7824 */ /* 0x000fe200078e0203 */
[----:B------:R-:W-:Y:S01]  /*03d0*/  MOV R113, RZ ;  /* 0x000000ff00717202 */ /* 0x000fe20000000f00 */
[----:B------:R-:W-:Y:S01]  /*03e0*/  ULDC.64 UR4, c[0x0][0x118] ;  /* 0x0000460000047ab9 */ /* 0x000fe20000000a00 */
[----:B------:R-:W-:-:S02]  /*03f0*/  MOV R117, RZ ;  /* 0x000000ff00757202 */ /* 0x000fc40000000f00 */
[----:B------:R-:W-:-:S02]  /*0400*/  MOV R121, RZ ;  /* 0x000000ff00797202 */ /* 0x000fc40000000f00 */
.L_x_1:
[----:B------:R-:W0:Y:S01]  /*0410*/  S2R R125, SR_TID.X ;  /* 0x00000000007d7919 */ /* 0x000e220000002100 */
[----:B------:R-:W-:-:S03]  /*0420*/  MOV R14, 0x4 ;  /* 0x00000004000e7802 */ /* 0x000fc60000000f00 */
[----:B------:R-:W1:Y:S04]  /*0430*/  S2R R123, SR_CTAID.X ;  /* 0x00000000007b7919 */ /* 0x000e680000002500 */
[----:B------:R-:W-:Y:S06]  /*0440*/  BAR.SYNC 0x0 ;  /* 0x0000000000007b1d */ /* 0x000fec0000000000 */
[C---:B0-----:R-:W-:Y:S01]  /*0450*/  LOP3.LUT R2, R125.reuse, 0xf, RZ, 0xc0, !PT ;  /* 0x0000000f7d027812 */ /* 0x041fe200078ec0ff */
[----:B------:R-:W-:Y:S01]  /*0460*/  IMAD R3, R0, 0xc40, R125 ;  /* 0x00000c4000037824 */ /* 0x000fe200078e027d */
[----:B------:R-:W-:-:S02]  /*0470*/  SHF.L.U32 R5, R125, 0x4, RZ ;  /* 0x000000047d057819 */ /* 0x000fc400000006ff */
[----:B-1----:R-:W-:Y:S02]  /*0480*/  SHF.L.U32 R7, R123, 0xe, RZ ;  /* 0x0000000e7b077819 */ /* 0x002fe400000006ff */
[----:B------:R-:W-:Y:S02]  /*0490*/  LOP3.LUT R5, R5, 0xffffff00, RZ, 0xc0, !PT ;  /* 0xffffff0005057812 */ /* 0x000fe400078ec0ff */
[----:B------:R-:W-:Y:S01]  /*04a0*/  LOP3.LUT R4, R7, 0xffffc000, R2, 0xe2, !PT ;  /* 0xffffc00007047812 */ /* 0x000fe200078ee202 */
[----:B------:R-:W-:Y:S01]  /*04b0*/  IMAD.WIDE R2, R3, R14, c[0x0][0x160] ;  /* 0x0000580003027625 */ /* 0x000fe200078e020e */
[----:B------:R-:W-:Y:S02]  /*04c0*/  ISETP.GT.AND P0, PT, R125, 0x7f, PT ;  /* 0x0000007f7d00780c */ /* 0x000fe40003f04270 */
[----:B------:R-:W-:Y:S02]  /*04d0*/  IADD3 R5, R4, R5, RZ ;  /* 0x0000000504057210 */ /* 0x000fe40007ffe0ff */
[----:B------:R-:W2:Y:S02]  /*04e0*/  LDG.E.CONSTANT R6, [R2.64] ;  /* 0x0000000402067981 */ /* 0x000ea4000c1e9900 */
[----:B------:R-:W-:-:S02]  /*04f0*/  LEA R5, R0, R5, 0x4 ;  /* 0x0000000500057211 */ /* 0x000fc400078e20ff */
[----:B------:R-:W3:Y:S03]  /*0500*/  LDG.E.CONSTANT R7, [R2.64+0x380] ;  /* 0x0003800402077981 */ /* 0x000ee6000c1e9900 */
[----:B------:R-:W-:Y:S01]  /*0510*/  IMAD.WIDE R4, R5, R14, c[0x0][0x168] ;  /* 0x00005a0005047625 */ /* 0x000fe200078e020e */
[----:B------:R-:W4:Y:S04]  /*0520*/  LDG.E.CONSTANT R8, [R2.64+0x700] ;  /* 0x0007000402087981 */ /* 0x000f28000c1e9900 */
[----:B------:R-:W5:Y:S04]  /*0530*/  LDG.E.CONSTANT R9, [R2.64+0xa80] ;  /* 0x000a800402097981 */ /* 0x000f68000c1e9900 */
        /* <DEDUP_REMOVED lines=10> */
[----:B------:R-:W5:Y:S04]  /*05e0*/  LDG.E.CONSTANT R36, [R4.64] ;  /* 0x0000000404247981 */ /* 0x000f68000c1e9900 */
[----:B------:R-:W5:Y:S04]  /*05f0*/  LDG.E.CONSTANT R38, [R4.64+0x3800] ;  /* 0x0038000404267981 */ /* 0x000f68000c1e9900 */
[----:B------:R-:W5:Y:S04]  /*0600*/  LDG.E.CONSTANT R40, [R4.64+0x7000] ;  /* 0x0070000404287981 */ /* 0x000f68000c1e9900 */
[----:B------:R-:W5:Y:S04]  /*0610*/  LDG.E.CONSTANT R42, [R4.64+0xa800] ;  /* 0x00a80004042a7981 */ /* 0x000f68000c1e9900 */
[----:B------:R-:W5:Y:S01]  /*0620*/  @!P0 LDG.E.CONSTANT R44, [R4.64+0xe000] ;  /* 0x00e00004042c8981 */ /* 0x000f62000c1e9900 */
[----:B------:R-:W-:-:S04]  /*0630*/  IADD3 R0, R0, 0x1, RZ ;  /* 0x0000000100007810 */ /* 0x000fc80007ffe0ff */
[----:B------:R-:W-:Y:S01]  /*0640*/  ISETP.GE.U32.AND P1, PT, R0, 0x10, PT ;  /* 0x000000100000780c */ /* 0x000fe20003f26070 */
[----:B--2---:R-:W-:Y:S04]  /*0650*/  STS [R125.X4], R6 ;  /* 0x000000067d007388 */ /* 0x004fe80000004800 */
[----:B---3--:R-:W-:Y:S04]  /*0660*/  STS [R125.X4+0x380], R7 ;  /* 0x000380077d007388 */ /* 0x008fe80000004800 */
[----:B----4-:R-:W-:Y:S04]  /*0670*/  STS [R125.X4+0x700], R8 ;  /* 0x000700087d007388 */ /* 0x010fe80000004800 */
[----:B-----5:R-:W-:Y:S04]  /*0680*/  STS [R125.X4+0xa80], R9 ;  /* 0x000a80097d007388 */ /* 0x020fe80000004800 */
[----:B------:R0:W-:Y:S04]  /*0690*/  STS [R125.X4+0xe00], R16 ;  /* 0x000e00107d007388 */ /* 0x0001e80000004800 */
[----:B------:R1:W-:Y:S04]  /*06a0*/  STS [R125.X4+0x1180], R18 ;  /* 0x001180127d007388 */ /* 0x0003e80000004800 */
[----:B------:R2:W-:Y:S01]  /*06b0*/  STS [R125.X4+0x1500], R20 ;  /* 0x001500147d007388 */ /* 0x0005e20000004800 */
[----:B0-----:R-:W-:-:S03]  /*06c0*/  LEA R16, R12, 0x310, 0x2 ;  /* 0x000003100c107811 */ /* 0x001fc600078e10ff */
[----:B------:R-:W-:Y:S01]  /*06d0*/  STS [R125.X4+0x1880], R22 ;  /* 0x001880167d007388 */ /* 0x000fe20000004800 */
[----:B-1----:R-:W-:-:S03]  /*06e0*/  MOV R18, 0x100 ;  /* 0x0000010000127802 */ /* 0x002fc60000000f00 */
[----:B------:R-:W-:Y:S01]  /*06f0*/  STS [R125.X4+0x1c00], R24 ;  /* 0x001c00187d007388 */ /* 0x000fe20000004800 */
[----:B--2---:R-:W-:-:S03]  /*0700*/  LEA R20, R10, 0x3100, 0x9 ;  /* 0x000031000a147811 */ /* 0x004fc600078e48ff */
[----:B------:R-:W-:Y:S01]  /*0710*/  STS [R125.X4+0x1f80], R26 ;  /* 0x001f801a7d007388 */ /* 0x000fe20000004800 */
[----:B------:R-:W-:-:S03]  /*0720*/  IADD3 R20, R20, 0x100, RZ ;  /* 0x0000010014147810 */ /* 0x000fc60007ffe0ff */
[----:B------:R-:W-:Y:S04]  /*0730*/  STS [R125.X4+0x2300], R28 ;  /* 0x0023001c7d007388 */ /* 0x000fe80000004800 */
[----:B------:R-:W-:Y:S04]  /*0740*/  STS [R125.X4+0x2680], R30 ;  /* 0x0026801e7d007388 */ /* 0x000fe80000004800 */
[----:B------:R-:W-:Y:S04]  /*0750*/  STS [R125.X4+0x2a00], R32 ;  /* 0x002a00207d007388 */ /* 0x000fe80000004800 */
[----:B------:R-:W-:Y:S04]  /*0760*/  STS [R125.X4+0x2d80], R34 ;  /* 0x002d80227d007388 */ /* 0x000fe80000004800 */
[----:B------:R-:W-:Y:S04]  /*0770*/  STS [R125.X4+0x3100], R36 ;  /* 0x003100247d007388 */ /* 0x000fe80000004800 */
[----:B------:R-:W-:Y:S04]  /*0780*/  STS [R125.X4+0x3480], R38 ;  /* 0x003480267d007388 */ /* 0x000fe80000004800 */
[----:B------:R-:W-:Y:S04]  /*0790*/  STS [R125.X4+0x3800], R40 ;  /* 0x003800287d007388 */ /* 0x000fe80000004800 */
[----:B------:R-:W-:Y:S04]  /*07a0*/  STS [R125.X4+0x3b80], R42 ;  /* 0x003b802a7d007388 */ /* 0x000fe80000004800 */
[----:B------:R-:W-:Y:S04]  /*07b0*/  @!P0 STS [R125.X4+0x3f00], R44 ;  /* 0x003f002c7d008388 */ /* 0x000fe80000004800 */
[----:B------:R-:W-:Y:S06]  /*07c0*/  BAR.SYNC 0x0 ;  /* 0x0000000000007b1d */ /* 0x000fec0000000000 */
.L_x_0:
[----:B------:R-:W-:Y:S01]  /*07d0*/  LDS R48, [R16+-0x310] ;  /* 0xfffcf00010307984 */ /* 0x000fe20000000800 */
[----:B------:R-:W-:-:S03]  /*07e0*/  IADD3 R18, R18, 0x8, RZ ;  /* 0x0000000812127810 */ /* 0x000fc60007ffe0ff */
[----:B------:R-:W0:Y:S01]  /*07f0*/  LDS.64 R4, [R20+-0x100] ;  /* 0xffff000014047984 */ /* 0x000e220000000a00 */
[----:B------:R-:W-:-:S03]  /*0800*/  ISETP.NE.AND P0, PT, R18, 0x140, PT ;  /* 0x000001401200780c */ /* 0x000fc60003f05270 */
[----:B------:R-:W1:Y:S04]  /*0810*/  LDS R46, [R16+-0x2a0] ;  /* 0xfffd6000102e7984 */ /* 0x000e680000000800 */
[----:B------:R-:W2:Y:S04]  /*0820*/  LDS R44, [R16+-0x230] ;  /* 0xfffdd000102c7984 */ /* 0x000ea80000000800 */
[----:B------:R-:W3:Y:S04]  /*0830*/  LDS R42, [R16+-0x1c0] ;  /* 0xfffe4000102a7984 */ /* 0x000ee80000000800 */
[----:B------:R-:W4:Y:S04]  /*0840*/  LDS R40, [R16+-0x150] ;  /* 0xfffeb00010287984 */ /* 0x000f280000000800 */
[----:B------:R-:W5:Y:S04]  /*0850*/  LDS R38, [R16+-0xe0] ;  /* 0xffff200010267984 */ /* 0x000f680000000800 */
[----:B------:R-:W5:Y:S04]  /*0860*/  LDS R36, [R16+-0x70] ;  /* 0xffff900010247984 */ /* 0x000f680000000800 */
[----:B------:R-:W5:Y:S04]  /*0870*/  LDS.64 R6, [R20+-0xc0] ;  /* 0xffff400014067984 */ /* 0x000f680000000a00 */
[----:B------:R-:W5:Y:S04]  /*0880*/  LDS.64 R8, [R20+-0x80] ;  /* 0xffff800014087984 */ /* 0x000f680000000a00 */
[----:B------:R-:W5:Y:S04]  /*0890*/  LDS.64 R2, [R20+-0x40] ;  /* 0xffffc00014027984 */ /* 0x000f680000000a00 */
[----:B------:R-:W5:Y:S01]  /*08a0*/  LDS R34, [R16] ;  /* 0x0000000010227984 */ /* 0x000f620000000800 */
[----:B0-----:R-:W-:-:S03]  /*08b0*/  FFMA R121, R4, R48, R121 ;  /* 0x0000003004797223 */ /* 0x001fc60000000079 */
[----:B------:R-:W0:Y:S01]  /*08c0*/  LDS R32, [R16+0x70] ;  /* 0x0000700010207984 */ /* 0x000e220000000800 */
[----:B-1----:R-:W-:-:S03]  /*08d0*/  FFMA R119, R4, R46, R119 ;  /* 0x0000002e04777223 */ /* 0x002fc60000000077 */
[----:B------:R-:W1:Y:S01]  /*08e0*/  LDS R30, [R16+0xe0] ;  /* 0x0000e000101e7984 */ /* 0x000e620000000800 */
[----:B--2---:R-:W-:-:S03]  /*08f0*/  FFMA R117, R4, R44, R117 ;  /* 0x0000002c04757223 */ /* 0x004fc60000000075 */
[----:B------:R-:W2:Y:S01]  /*0900*/  LDS R28, [R16+0x150] ;  /* 0x00015000101c7984 */ /* 0x000ea20000000800 */
[----:B---3--:R-:W-:-:S03]  /*0910*/  FFMA R115, R4, R42, R115 ;  /* 0x0000002a04737223 */ /* 0x008fc60000000073 */
[----:B------:R-:W3:Y:S01]  /*0920*/  LDS R26, [R16+0x1c0] ;  /* 0x0001c000101a7984 */ /* 0x000ee20000000800 */
[----:B----4-:R-:W-:-:S03]  /*0930*/  FFMA R113, R4, R40, R113 ;  /* 0x0000002804717223 */ /* 0x010fc60000000071 */
[----:B------:R-:W4:Y:S01]  /*0940*/  LDS R24, [R16+0x230] ;  /* 0x0002300010187984 */ /* 0x000f220000000800 */
[----:B-----5:R-:W-:-:S03]  /*0950*/  FFMA R111, R4, R38, R111 ;  /* 0x00000026046f7223 */ /* 0x020fc6000000006f */
[----:B------:R5:W0:Y:S01]  /*0960*/  LDS R22, [R16+0x2a0] ;  /* 0x0002a00010167984 */ /* 0x000a220000000800 */
[----:B------:R-:W-:Y:S02]  /*0970*/  FFMA R109, R4, R36, R109 ;  /* 0x00000024046d7223 */ /* 0x000fe4000000006d */
[-C--:B------:R-:W-:Y:S02]  /*0980*/  FFMA R107, R48, R6.reuse, R107 ;  /* 0x00000006306b7223 */ /* 0x080fe4000000006b */
[-C--:B------:R-:W-:Y:S02]  /*0990*/  FFMA R105, R46, R6.reuse, R105 ;  /* 0x000000062e697223 */ /* 0x080fe40000000069 */
[-C--:B------:R-:W-:Y:S01]  /*09a0*/  FFMA R103, R44, R6.reuse, R103 ;  /* 0x000000062c677223 */ /* 0x080fe20000000067 */
[----:B-----5:R-:W-:Y:S01]  /*09b0*/  IADD3 R16, R16, 0x620, RZ ;  /* 0x0000062010107810 */ /* 0x020fe20007ffe0ff */
[-C--:B------:R-:W-:Y:S02]  /*09c0*/  FFMA R101, R42, R6.reuse, R101 ;  /* 0x000000062a657223 */ /* 0x080fe40000000065 */
[----:B------:R-:W-:-:S02]  /*09d0*/  FFMA R99, R40, R6, R99 ;  /* 0x0000000628637223 */ /* 0x000fc40000000063 */
[-C--:B------:R-:W-:Y:S02]  /*09e0*/  FFMA R97, R38, R6.reuse, R97 ;  /* 0x0000000626617223 */ /* 0x080fe40000000061 */
[----:B------:R-:W-:Y:S02]  /*09f0*/  FFMA R95, R36, R6, R95 ;  /* 0x00000006245f7223 */ /* 0x000fe4000000005f */
[-C--:B------:R-:W-:Y:S02]  /*0a00*/  FFMA R93, R48, R8.reuse, R93 ;  /* 0x00000008305d7223 */ /* 0x080fe4000000005d */
[-C--:B------:R-:W-:Y:S02]  /*0a10*/  FFMA R91, R46, R8.reuse, R91 ;  /* 0x000000082e5b7223 */ /* 0x080fe4000000005b */
[-C--:B------:R-:W-:Y:S02]  /*0a20*/  FFMA R89, R44, R8.reuse, R89 ;  /* 0x000000082c597223 */ /* 0x080fe40000000059 */
[----:B------:R-:W-:-:S02]  /*0a30*/  FFMA R87, R42, R8, R87 ;  /* 0x000000082a577223 */ /* 0x000fc40000000057 */
[-C--:B------:R-:W-:Y:S02]  /*0a40*/  FFMA R85, R40, R8.reuse, R85 ;  /* 0x0000000828557223 */ /* 0x080fe40000000055 */
[-C--:B------:R-:W-:Y:S02]  /*0a50*/  FFMA R83, R38, R8.reuse, R83 ;  /* 0x0000000826537223 */ /* 0x080fe40000000053 */
[----:B------:R-:W-:Y:S02]  /*0a60*/  FFMA R81, R36, R8, R81 ;  /* 0x0000000824517223 */ /* 0x000fe40000000051 */
[-C--:B------:R-:W-:Y:S02]  /*0a70*/  FFMA R79, R48, R2.reuse, R79 ;  /* 0x00000002304f7223 */ /* 0x080fe4000000004f */
[-C--:B------:R-:W-:Y:S02]  /*0a80*/  FFMA R77, R46, R2.reuse, R77 ;  /* 0x000000022e4d7223 */ /* 0x080fe4000000004d */
[----:B------:R-:W-:-:S02]  /*0a90*/  FFMA R75, R44, R2, R75 ;  /* 0x000000022c4b7223 */ /* 0x000fc4000000004b */
[-C--:B------:R-:W-:Y:S02]  /*0aa0*/  FFMA R73, R42, R2.reuse, R73 ;  /* 0x000000022a497223 */ /* 0x080fe40000000049 */
[-C--:B------:R-:W-:Y:S02]  /*0ab0*/  FFMA R71, R40, R2.reuse, R71 ;  /* 0x0000000228477223 */ /* 0x080fe40000000047 */
[-C--:B------:R-:W-:Y:S02]  /*0ac0*/  FFMA R69, R38, R2.reuse, R69 ;  /* 0x0000000226457223 */ /* 0x080fe40000000045 */
[----:B------:R-:W-:Y:S02]  /*0ad0*/  FFMA R67, R36, R2, R67 ;  /* 0x0000000224437223 */ /* 0x000fe40000000043 */
[-C--:B------:R-:W-:Y:S02]  /*0ae0*/  FFMA R121, R34, R5.reuse, R121 ;  /* 0x0000000522797223 */ /* 0x080fe40000000079 */
[----:B0-----:R-:W-:-:S02]  /*0af0*/  FFMA R119, R32, R5, R119 ;  /* 0x0000000520777223 */ /* 0x001fc40000000077 */
[-C--:B-1----:R-:W-:Y:S02]  /*0b00*/  FFMA R117, R30, R5.reuse, R117 ;  /* 0x000000051e757223 */ /* 0x082fe40000000075 */
[-C--:B--2---:R-:W-:Y:S02]  /*0b10*/  FFMA R115, R28, R5.reuse, R115 ;  /* 0x000000051c737223 */ /* 0x084fe40000000073 */
[-C--:B---3--:R-:W-:Y:S02]  /*0b20*/  FFMA R113, R26, R5.reuse, R113 ;  /* 0x000000051a717223 */ /* 0x088fe40000000071 */
[-C--:B----4-:R-:W-:Y:S02]  /*0b30*/  FFMA R111, R24, R5.reuse, R111 ;  /* 0x00000005186f7223 */ /* 0x090fe4000000006f */
[----:B------:R-:W-:Y:S02]  /*0b40*/  FFMA R109, R22, R5, R109 ;  /* 0x00000005166d7223 */ /* 0x000fe4000000006d */
[-C--:B------:R-:W-:Y:S01]  /*0b50*/  FFMA R107, R34, R7.reuse, R107 ;  /* 0x00000007226b7223 */ /* 0x080fe2000000006b */
[----:B------:R-:W0:Y:S01]  /*0b60*/  LDS.64 R4, [R20] ;  /* 0x0000000014047984 */ /* 0x000e220000000a00 */
[----:B------:R-:W-:-:S02]  /*0b70*/  FFMA R105, R32, R7, R105 ;  /* 0x0000000720697223 */ /* 0x000fc40000000069 */
[-C--:B------:R-:W-:Y:S02]  /*0b80*/  FFMA R103, R30, R7.reuse, R103 ;  /* 0x000000071e677223 */ /* 0x080fe40000000067 */
[-C--:B------:R-:W-:Y:S02]  /*0b90*/  FFMA R101, R28, R7.reuse, R101 ;  /* 0x000000071c657223 */ /* 0x080fe40000000065 */
[-C--:B------:R-:W-:Y:S02]  /*0ba0*/  FFMA R99, R26, R7.reuse, R99 ;  /* 0x000000071a637223 */ /* 0x080fe40000000063 */
[-C--:B------:R-:W-:Y:S02]  /*0bb0*/  FFMA R97, R24, R7.reuse, R97 ;  /* 0x0000000718617223 */ /* 0x080fe40000000061 */
[----:B------:R-:W-:Y:S02]  /*0bc0*/  FFMA R95, R22, R7, R95 ;  /* 0x00000007165f7223 */ /* 0x000fe4000000005f */
[-C--:B------:R-:W-:Y:S01]  /*0bd0*/  FFMA R93, R34, R9.reuse, R93 ;  /* 0x00000009225d7223 */ /* 0x080fe2000000005d */
[----:B------:R-:W1:Y:S01]  /*0be0*/  LDS.64 R6, [R20+0x40] ;  /* 0x0000400014067984 */ /* 0x000e620000000a00 */
[----:B------:R-:W-:-:S02]  /*0bf0*/  FFMA R91, R32, R9, R91 ;  /* 0x00000009205b7223 */ /* 0x000fc4000000005b */
[-C--:B------:R-:W-:Y:S02]  /*0c00*/  FFMA R89, R30, R9.reuse, R89 ;  /* 0x000000091e597223 */ /* 0x080fe40000000059 */
[-C--:B------:R-:W-:Y:S02]  /*0c10*/  FFMA R87, R28, R9.reuse, R87 ;  /* 0x000000091c577223 */ /* 0x080fe40000000057 */
[-C--:B------:R-:W-:Y:S02]  /*0c20*/  FFMA R85, R26, R9.reuse, R85 ;  /* 0x000000091a557223 */ /* 0x080fe40000000055 */
[-C--:B------:R-:W-:Y:S02]  /*0c30*/  FFMA R83, R24, R9.reuse, R83 ;  /* 0x0000000918537223 */ /* 0x080fe40000000053 */
[----:B------:R-:W-:Y:S02]  /*0c40*/  FFMA R81, R22, R9, R81 ;  /* 0x0000000916517223 */ /* 0x000fe40000000051 */
[-C--:B------:R-:W-:Y:S01]  /*0c50*/  FFMA R79, R34, R3.reuse, R79 ;  /* 0x00000003224f7223 */ /* 0x080fe2000000004f */
[----:B------:R-:W2:Y:S01]  /*0c60*/  LDS.64 R8, [R20+0x80] ;  /* 0x0000800014087984 */ /* 0x000ea20000000a00 */
[----:B------:R-:W-:-:S02]  /*0c70*/  FFMA R77, R32, R3, R77 ;  /* 0x00000003204d7223 */ /* 0x000fc4000000004d */
[-C--:B------:R-:W-:Y:S02]  /*0c80*/  FFMA R75, R30, R3.reuse, R75 ;  /* 0x000000031e4b7223 */ /* 0x080fe4000000004b */
[-C--:B------:R-:W-:Y:S02]  /*0c90*/  FFMA R73, R28, R3.reuse, R73 ;  /* 0x000000031c497223 */ /* 0x080fe40000000049 */
[-C--:B------:R-:W-:Y:S02]  /*0ca0*/  FFMA R71, R26, R3.reuse, R71 ;  /* 0x000000031a477223 */ /* 0x080fe40000000047 */
[-C--:B------:R-:W-:Y:S02]  /*0cb0*/  FFMA R69, R24, R3.reuse, R69 ;  /* 0x0000000318457223 */ /* 0x080fe40000000045 */
[----:B------:R-:W-:Y:S02]  /*0cc0*/  FFMA R67, R22, R3, R67 ;  /* 0x0000000316437223 */ /* 0x000fe40000000043 */
[----:B------:R3:W4:Y:S01]  /*0cd0*/  LDS.64 R2, [R20+0xc0] ;  /* 0x0000c00014027984 */ /* 0x0007220000000a00 */
[----:B0-----:R-:W-:-:S02]  /*0ce0*/  FFMA R65, R48, R4, R65 ;  /* 0x0000000430417223 */ /* 0x001fc40000000041 */
[-C--:B------:R-:W-:Y:S02]  /*0cf0*/  FFMA R63, R46, R4.reuse, R63 ;  /* 0x000000042e3f7223 */ /* 0x080fe4000000003f */
[-C--:B------:R-:W-:Y:S02]  /*0d00*/  FFMA R61, R44, R4.reuse, R61 ;  /* 0x000000042c3d7223 */ /* 0x080fe4000000003d */
[-C--:B------:R-:W-:Y:S01]  /*0d10*/  FFMA R59, R42, R4.reuse, R59 ;  /* 0x000000042a3b7223 */ /* 0x080fe2000000003b */
[----:B---3--:R-:W-:Y:S01]  /*0d20*/  IADD3 R20, R20, 0x8, RZ ;  /* 0x0000000814147810 */ /* 0x008fe20007ffe0ff */
[-C--:B------:R-:W-:Y:S02]  /*0d30*/  FFMA R57, R40, R4.reuse, R57 ;  /* 0x0000000428397223 */ /* 0x080fe40000000039 */
[-C--:B------:R-:W-:Y:S02]  /*0d40*/  FFMA R55, R38, R4.reuse, R55 ;  /* 0x0000000426377223 */ /* 0x080fe40000000037 */
[----:B------:R-:W-:-:S02]  /*0d50*/  FFMA R53, R36, R4, R53 ;  /* 0x0000000424357223 */ /* 0x000fc40000000035 */
[-C--:B-1----:R-:W-:Y:S02]  /*0d60*/  FFMA R51, R48, R6.reuse, R51 ;  /* 0x0000000630337223 */ /* 0x082fe40000000033 */
[-C--:B------:R-:W-:Y:S02]  /*0d70*/  FFMA R49, R46, R6.reuse, R49 ;  /* 0x000000062e317223 */ /* 0x080fe40000000031 */
[-C--:B------:R-:W-:Y:S02]  /*0d80*/  FFMA R47, R44, R6.reuse, R47 ;  /* 0x000000062c2f7223 */ /* 0x080fe4000000002f */
[-C--:B------:R-:W-:Y:S02]  /*0d90*/  FFMA R45, R42, R6.reuse, R45 ;  /* 0x000000062a2d7223 */ /* 0x080fe4000000002d */
[-C--:B------:R-:W-:Y:S02]  /*0da0*/  FFMA R43, R40, R6.reuse, R43 ;  /* 0x00000006282b7223 */ /* 0x080fe4000000002b */
[----:B------:R-:W-:-:S02]  /*0db0*/  FFMA R41, R38, R6, R41 ;  /* 0x0000000626297223 */ /* 0x000fc40000000029 */
[----:B------:R-:W-:Y:S02]  /*0dc0*/  FFMA R39, R36, R6, R39 ;  /* 0x0000000624277223 */ /* 0x000fe40000000027 */
[-C--:B--2---:R-:W-:Y:S02]  /*0dd0*/  FFMA R37, R48, R8.reuse, R37 ;  /* 0x0000000830257223 */ /* 0x084fe40000000025 */
[-C--:B------:R-:W-:Y:S02]  /*0de0*/  FFMA R35, R46, R8.reuse, R35 ;  /* 0x000000082e237223 */ /* 0x080fe40000000023 */
[-C--:B------:R-:W-:Y:S02]  /*0df0*/  FFMA R33, R44, R8.reuse, R33 ;  /* 0x000000082c217223 */ /* 0x080fe40000000021 */
[-C--:B------:R-:W-:Y:S02]  /*0e00*/  FFMA R31, R42, R8.reuse, R31 ;  /* 0x000000082a1f7223 */ /* 0x080fe4000000001f */
[----:B------:R-:W-:-:S02]  /*0e10*/  FFMA R29, R40, R8, R29 ;  /* 0x00000008281d7223 */ /* 0x000fc4000000001d */
[-C--:B------:R-:W-:Y:S02]  /*0e20*/  FFMA R27, R38, R8.reuse, R27 ;  /* 0x00000008261b7223 */ /* 0x080fe4000000001b */
[----:B------:R-:W-:Y:S02]  /*0e30*/  FFMA R25, R36, R8, R25 ;  /* 0x0000000824197223 */ /* 0x000fe40000000019 */
[-C--:B----4-:R-:W-:Y:S02]  /*0e40*/  FFMA R23, R48, R2.reuse, R23 ;  /* 0x0000000230177223 */ /* 0x090fe40000000017 */
        /* <DEDUP_REMOVED lines=14> */
[----:B------:R-:W-:-:S02]  /*0f30*/  FFMA R49, R32, R7, R49 ;  /* 0x0000000720317223 */ /* 0x000fc40000000031 */
[-C--:B------:R-:W-:Y:S02]  /*0f40*/  FFMA R47, R30, R7.reuse, R47 ;  /* 0x000000071e2f7223 */ /* 0x080fe4000000002f */
[-C--:B------:R-:W-:Y:S02]  /*0f50*/  FFMA R45, R28, R7.reuse, R45 ;  /* 0x000000071c2d7223 */ /* 0x080fe4000000002d */
[-C--:B------:R-:W-:Y:S02]  /*0f60*/  FFMA R43, R26, R7.reuse, R43 ;  /* 0x000000071a2b7223 */ /* 0x080fe4000000002b */
[-C--:B------:R-:W-:Y:S02]  /*0f70*/  FFMA R41, R24, R7.reuse, R41 ;  /* 0x0000000718297223 */ /* 0x080fe40000000029 */
[----:B------:R-:W-:Y:S02]  /*0f80*/  FFMA R39, R22, R7, R39 ;  /* 0x0000000716277223 */ /* 0x000fe40000000027 */
[----:B------:R-:W-:-:S02]  /*0f90*/  FFMA R37, R34, R9, R37 ;  /* 0x0000000922257223 */ /* 0x000fc40000000025 */
[-C--:B------:R-:W-:Y:S02]  /*0fa0*/  FFMA R35, R32, R9.reuse, R35 ;  /* 0x0000000920237223 */ /* 0x080fe40000000023 */
[-C--:B------:R-:W-:Y:S02]  /*0fb0*/  FFMA R33, R30, R9.reuse, R33 ;  /* 0x000000091e217223 */ /* 0x080fe40000000021 */
[-C--:B------:R-:W-:Y:S02]  /*0fc0*/  FFMA R31, R28, R9.reuse, R31 ;  /* 0x000000091c1f7223 */ /* 0x080fe4000000001f */
[-C--:B------:R-:W-:Y:S02]  /*0fd0*/  FFMA R29, R26, R9.reuse, R29 ;  /* 0x000000091a1d7223 */ /* 0x080fe4000000001d */
[-C--:B------:R-:W-:Y:S02]  /*0fe0*/  FFMA R27, R24, R9.reuse, R27 ;  /* 0x00000009181b7223 */ /* 0x080fe4000000001b */
[----:B------:R-:W-:-:S02]  /*0ff0*/  FFMA R25, R22, R9, R25 ;  /* 0x0000000916197223 */ /* 0x000fc40000000019 */
[-C--:B------:R-:W-:Y:S02]  /*1000*/  FFMA R23, R34, R3.reuse, R23 ;  /* 0x0000000322177223 */ /* 0x080fe40000000017 */
[-C--:B------:R-:W-:Y:S02]  /*1010*/  FFMA R21, R32, R3.reuse, R21 ;  /* 0x0000000320157223 */ /* 0x080fe40000000015 */
[-C--:B------:R-:W-:Y:S02]  /*1020*/  FFMA R19, R30, R3.reuse, R19 ;  /* 0x000000031e137223 */ /* 0x080fe40000000013 */
[-C--:B------:R-:W-:Y:S02]  /*1030*/  FFMA R17, R28, R3.reuse, R17 ;  /* 0x000000031c117223 */ /* 0x080fe40000000011 */
[-C--:B------:R-:W-:Y:S02]  /*1040*/  FFMA R15, R26, R3.reuse, R15 ;  /* 0x000000031a0f7223 */ /* 0x080fe4000000000f */
[----:B------:R-:W-:-:S02]  /*1050*/  FFMA R13, R24, R3, R13 ;  /* 0x00000003180d7223 */ /* 0x000fc4000000000d */
[----:B------:R-:W-:Y:S01]  /*1060*/  FFMA R11, R22, R3, R11 ;  /* 0x00000003160b7223 */ /* 0x000fe2000000000b */
[----:B------:R-:W-:Y:S05]  /*1070*/  @P0 BRA `(.L_x_0) ;  /* 0xfffff75000000947 */ /* 0x000fea000383ffff */
[----:B------:R-:W-:Y:S05]  /*1080*/  @!P1 BRA `(.L_x_1) ;  /* 0xfffff38000009947 */ /* 0x000fea000383ffff */
[----:B------:R-:W-:-:S04]  /*1090*/  IMAD R123, R123, 0x3100, R12 ;  /* 0x000031007b7b7824 */ /* 0x000fc800078e020c */
[----:B------:R-:W-:-:S04]  /*10a0*/  IMAD R3, R10, 0x620, R123 ;  /* 0x000006200a037824 */ /* 0x000fc800078e027b */
[----:B------:R-:W-:-:S05]  /*10b0*/  IMAD.WIDE R2, R3, R14, c[0x0][0x170] ;  /* 0x00005c0003027625 */ /* 0x000fca00078e020e */
[----:B------:R-:W-:Y:S04]  /*10c0*/  STG.E [R2.64], R121 ;  /* 0x0000007902007986 */ /* 0x000fe8000c101904 */
[----:B------:R-:W-:Y:S04]  /*10d0*/  STG.E [R2.64+0x70], R119 ;  /* 0x0000707702007986 */ /* 0x000fe8000c101904 */
        /* <DEDUP_REMOVED lines=53> */
[----:B------:R-:W-:Y:S01]  /*1430*/  STG.E [R2.64+0x1810], R11 ;  /* 0x0018100b02007986 */ /* 0x000fe2000c101904 */
[----:B------:R-:W-:Y:S05]  /*1440*/  EXIT ;  /* 0x000000000000794d */ /* 0x000fea0003800000 */
.L_x_2:
[----:B------:R-:W-:-:S00]  /*1450*/  BRA `(.L_x_2) ;  /* 0xfffffff000007947 */ /* 0x000fc0000383ffff */
[----:B------:R-:W-:-:S00]  /*1460*/  NOP ;  /* 0x0000000000007918 */ /* 0x000fc00000000000 */
        /* <DEDUP_REMOVED lines=9> */
.L_x_3:


//--------------------- .nv.shared.candidate1     --------------------------
	.section	.nv.shared.candidate1,"aw",@nobits
	.align	4
.nv.shared.candidate1:
	.zero		16640
